//
// Generated by NVIDIA NVVM Compiler
//
// Compiler Build ID: CL-36424714
// Cuda compilation tools, release 13.0, V13.0.88
// Based on NVVM 20.0.0
//

.version 9.0
.target sm_100
.address_size 64

	// .globl	_Z9init_randjP17curandStateXORWOW
.global .align 4 .b8 precalc_xorwow_matrix[102400];
.global .align 4 .b8 precalc_xorwow_offset_matrix[102400];
.global .align 4 .b8 mrg32k3aM1[2304];
.global .align 4 .b8 mrg32k3aM2[2304];
.global .align 4 .b8 mrg32k3aM1SubSeq[2016];
.global .align 4 .b8 mrg32k3aM2SubSeq[2016];
.global .align 4 .b8 mrg32k3aM1Seq[2304];
.global .align 4 .b8 mrg32k3aM2Seq[2304];
.const .align 8 .b8 __cr_lgamma_table[72];

.visible .entry _Z9init_randjP17curandStateXORWOW(
	.param .u32 _Z9init_randjP17curandStateXORWOW_param_0,
	.param .u64 .ptr .align 1 _Z9init_randjP17curandStateXORWOW_param_1
)
{
	.reg .pred 	%p<24>;
	.reg .b32 	%r<409>;
	.reg .b64 	%rd<18>;

	ld.param.u32 	%r182, [_Z9init_randjP17curandStateXORWOW_param_0];
	ld.param.u64 	%rd8, [_Z9init_randjP17curandStateXORWOW_param_1];
	cvta.to.global.u64 	%rd9, %rd8;
	mov.u32 	%r183, %ctaid.x;
	mov.u32 	%r184, %ntid.x;
	mov.u32 	%r185, %tid.x;
	mad.lo.s32 	%r186, %r183, %r184, %r185;
	cvt.s64.s32 	%rd17, %r186;
	mul.wide.s32 	%rd10, %r186, 48;
	add.s64 	%rd2, %rd9, %rd10;
	xor.b32  	%r187, %r182, -1429050551;
	mul.lo.s32 	%r188, %r187, 1099087573;
	add.s32 	%r189, %r188, -638133224;
	add.s32 	%r190, %r188, 123456789;
	st.global.v2.u32 	[%rd2], {%r189, %r190};
	xor.b32  	%r191, %r188, 362436069;
	mov.b32 	%r192, -123459836;
	st.global.v2.u32 	[%rd2+8], {%r191, %r192};
	add.s32 	%r193, %r188, 5783321;
	mov.b32 	%r194, -589760388;
	st.global.v2.u32 	[%rd2+16], {%r194, %r193};
	setp.eq.s32 	%p1, %r186, 0;
	@%p1 bra 	$L__BB0_42;
	mov.b32 	%r315, 0;
	mov.u64 	%rd12, precalc_xorwow_matrix;
$L__BB0_2:
	and.b64  	%rd4, %rd17, 3;
	setp.eq.s64 	%p2, %rd4, 0;
	@%p2 bra 	$L__BB0_41;
	mul.wide.u32 	%rd11, %r315, 3200;
	add.s64 	%rd5, %rd12, %rd11;
	cvt.u32.u64 	%r2, %rd4;
	mov.b32 	%r316, 0;
$L__BB0_4:
	mov.b32 	%r329, 0;
	mov.u32 	%r330, %r329;
	mov.u32 	%r331, %r329;
	mov.u32 	%r332, %r329;
	mov.u32 	%r333, %r329;
	mov.u32 	%r322, %r329;
$L__BB0_5:
	mul.wide.u32 	%rd13, %r322, 4;
	add.s64 	%rd14, %rd2, %rd13;
	ld.global.u32 	%r10, [%rd14+4];
	shl.b32 	%r11, %r322, 5;
	mov.b32 	%r328, 0;
$L__BB0_6:
	.pragma "nounroll";
	shr.u32 	%r199, %r10, %r328;
	and.b32  	%r200, %r199, 1;
	setp.eq.b32 	%p3, %r200, 1;
	not.pred 	%p4, %p3;
	add.s32 	%r201, %r11, %r328;
	mul.lo.s32 	%r202, %r201, 5;
	mul.wide.u32 	%rd15, %r202, 4;
	add.s64 	%rd6, %rd5, %rd15;
	@%p4 bra 	$L__BB0_8;
	ld.global.u32 	%r203, [%rd6];
	xor.b32  	%r333, %r333, %r203;
	ld.global.u32 	%r204, [%rd6+4];
	xor.b32  	%r332, %r332, %r204;
	ld.global.u32 	%r205, [%rd6+8];
	xor.b32  	%r331, %r331, %r205;
	ld.global.u32 	%r206, [%rd6+12];
	xor.b32  	%r330, %r330, %r206;
	ld.global.u32 	%r207, [%rd6+16];
	xor.b32  	%r329, %r329, %r207;
$L__BB0_8:
	and.b32  	%r209, %r199, 2;
	setp.eq.s32 	%p5, %r209, 0;
	@%p5 bra 	$L__BB0_10;
	ld.global.u32 	%r210, [%rd6+20];
	xor.b32  	%r333, %r333, %r210;
	ld.global.u32 	%r211, [%rd6+24];
	xor.b32  	%r332, %r332, %r211;
	ld.global.u32 	%r212, [%rd6+28];
	xor.b32  	%r331, %r331, %r212;
	ld.global.u32 	%r213, [%rd6+32];
	xor.b32  	%r330, %r330, %r213;
	ld.global.u32 	%r214, [%rd6+36];
	xor.b32  	%r329, %r329, %r214;
$L__BB0_10:
	and.b32  	%r216, %r199, 4;
	setp.eq.s32 	%p6, %r216, 0;
	@%p6 bra 	$L__BB0_12;
	ld.global.u32 	%r217, [%rd6+40];
	xor.b32  	%r333, %r333, %r217;
	ld.global.u32 	%r218, [%rd6+44];
	xor.b32  	%r332, %r332, %r218;
	ld.global.u32 	%r219, [%rd6+48];
	xor.b32  	%r331, %r331, %r219;
	ld.global.u32 	%r220, [%rd6+52];
	xor.b32  	%r330, %r330, %r220;
	ld.global.u32 	%r221, [%rd6+56];
	xor.b32  	%r329, %r329, %r221;
$L__BB0_12:
	and.b32  	%r223, %r199, 8;
	setp.eq.s32 	%p7, %r223, 0;
	@%p7 bra 	$L__BB0_14;
	ld.global.u32 	%r224, [%rd6+60];
	xor.b32  	%r333, %r333, %r224;
	ld.global.u32 	%r225, [%rd6+64];
	xor.b32  	%r332, %r332, %r225;
	ld.global.u32 	%r226, [%rd6+68];
	xor.b32  	%r331, %r331, %r226;
	ld.global.u32 	%r227, [%rd6+72];
	xor.b32  	%r330, %r330, %r227;
	ld.global.u32 	%r228, [%rd6+76];
	xor.b32  	%r329, %r329, %r228;
$L__BB0_14:
	and.b32  	%r230, %r199, 16;
	setp.eq.s32 	%p8, %r230, 0;
	@%p8 bra 	$L__BB0_16;
	ld.global.u32 	%r231, [%rd6+80];
	xor.b32  	%r333, %r333, %r231;
	ld.global.u32 	%r232, [%rd6+84];
	xor.b32  	%r332, %r332, %r232;
	ld.global.u32 	%r233, [%rd6+88];
	xor.b32  	%r331, %r331, %r233;
	ld.global.u32 	%r234, [%rd6+92];
	xor.b32  	%r330, %r330, %r234;
	ld.global.u32 	%r235, [%rd6+96];
	xor.b32  	%r329, %r329, %r235;
$L__BB0_16:
	and.b32  	%r237, %r199, 32;
	setp.eq.s32 	%p9, %r237, 0;
	@%p9 bra 	$L__BB0_18;
	ld.global.u32 	%r238, [%rd6+100];
	xor.b32  	%r333, %r333, %r238;
	ld.global.u32 	%r239, [%rd6+104];
	xor.b32  	%r332, %r332, %r239;
	ld.global.u32 	%r240, [%rd6+108];
	xor.b32  	%r331, %r331, %r240;
	ld.global.u32 	%r241, [%rd6+112];
	xor.b32  	%r330, %r330, %r241;
	ld.global.u32 	%r242, [%rd6+116];
	xor.b32  	%r329, %r329, %r242;
$L__BB0_18:
	and.b32  	%r244, %r199, 64;
	setp.eq.s32 	%p10, %r244, 0;
	@%p10 bra 	$L__BB0_20;
	ld.global.u32 	%r245, [%rd6+120];
	xor.b32  	%r333, %r333, %r245;
	ld.global.u32 	%r246, [%rd6+124];
	xor.b32  	%r332, %r332, %r246;
	ld.global.u32 	%r247, [%rd6+128];
	xor.b32  	%r331, %r331, %r247;
	ld.global.u32 	%r248, [%rd6+132];
	xor.b32  	%r330, %r330, %r248;
	ld.global.u32 	%r249, [%rd6+136];
	xor.b32  	%r329, %r329, %r249;
$L__BB0_20:
	and.b32  	%r251, %r199, 128;
	setp.eq.s32 	%p11, %r251, 0;
	@%p11 bra 	$L__BB0_22;
	ld.global.u32 	%r252, [%rd6+140];
	xor.b32  	%r333, %r333, %r252;
	ld.global.u32 	%r253, [%rd6+144];
	xor.b32  	%r332, %r332, %r253;
	ld.global.u32 	%r254, [%rd6+148];
	xor.b32  	%r331, %r331, %r254;
	ld.global.u32 	%r255, [%rd6+152];
	xor.b32  	%r330, %r330, %r255;
	ld.global.u32 	%r256, [%rd6+156];
	xor.b32  	%r329, %r329, %r256;
$L__BB0_22:
	and.b32  	%r258, %r199, 256;
	setp.eq.s32 	%p12, %r258, 0;
	@%p12 bra 	$L__BB0_24;
	ld.global.u32 	%r259, [%rd6+160];
	xor.b32  	%r333, %r333, %r259;
	ld.global.u32 	%r260, [%rd6+164];
	xor.b32  	%r332, %r332, %r260;
	ld.global.u32 	%r261, [%rd6+168];
	xor.b32  	%r331, %r331, %r261;
	ld.global.u32 	%r262, [%rd6+172];
	xor.b32  	%r330, %r330, %r262;
	ld.global.u32 	%r263, [%rd6+176];
	xor.b32  	%r329, %r329, %r263;
$L__BB0_24:
	and.b32  	%r265, %r199, 512;
	setp.eq.s32 	%p13, %r265, 0;
	@%p13 bra 	$L__BB0_26;
	ld.global.u32 	%r266, [%rd6+180];
	xor.b32  	%r333, %r333, %r266;
	ld.global.u32 	%r267, [%rd6+184];
	xor.b32  	%r332, %r332, %r267;
	ld.global.u32 	%r268, [%rd6+188];
	xor.b32  	%r331, %r331, %r268;
	ld.global.u32 	%r269, [%rd6+192];
	xor.b32  	%r330, %r330, %r269;
	ld.global.u32 	%r270, [%rd6+196];
	xor.b32  	%r329, %r329, %r270;
$L__BB0_26:
	and.b32  	%r272, %r199, 1024;
	setp.eq.s32 	%p14, %r272, 0;
	@%p14 bra 	$L__BB0_28;
	ld.global.u32 	%r273, [%rd6+200];
	xor.b32  	%r333, %r333, %r273;
	ld.global.u32 	%r274, [%rd6+204];
	xor.b32  	%r332, %r332, %r274;
	ld.global.u32 	%r275, [%rd6+208];
	xor.b32  	%r331, %r331, %r275;
	ld.global.u32 	%r276, [%rd6+212];
	xor.b32  	%r330, %r330, %r276;
	ld.global.u32 	%r277, [%rd6+216];
	xor.b32  	%r329, %r329, %r277;
$L__BB0_28:
	and.b32  	%r279, %r199, 2048;
	setp.eq.s32 	%p15, %r279, 0;
	@%p15 bra 	$L__BB0_30;
	ld.global.u32 	%r280, [%rd6+220];
	xor.b32  	%r333, %r333, %r280;
	ld.global.u32 	%r281, [%rd6+224];
	xor.b32  	%r332, %r332, %r281;
	ld.global.u32 	%r282, [%rd6+228];
	xor.b32  	%r331, %r331, %r282;
	ld.global.u32 	%r283, [%rd6+232];
	xor.b32  	%r330, %r330, %r283;
	ld.global.u32 	%r284, [%rd6+236];
	xor.b32  	%r329, %r329, %r284;
$L__BB0_30:
	and.b32  	%r286, %r199, 4096;
	setp.eq.s32 	%p16, %r286, 0;
	@%p16 bra 	$L__BB0_32;
	ld.global.u32 	%r287, [%rd6+240];
	xor.b32  	%r333, %r333, %r287;
	ld.global.u32 	%r288, [%rd6+244];
	xor.b32  	%r332, %r332, %r288;
	ld.global.u32 	%r289, [%rd6+248];
	xor.b32  	%r331, %r331, %r289;
	ld.global.u32 	%r290, [%rd6+252];
	xor.b32  	%r330, %r330, %r290;
	ld.global.u32 	%r291, [%rd6+256];
	xor.b32  	%r329, %r329, %r291;
$L__BB0_32:
	and.b32  	%r293, %r199, 8192;
	setp.eq.s32 	%p17, %r293, 0;
	@%p17 bra 	$L__BB0_34;
	ld.global.u32 	%r294, [%rd6+260];
	xor.b32  	%r333, %r333, %r294;
	ld.global.u32 	%r295, [%rd6+264];
	xor.b32  	%r332, %r332, %r295;
	ld.global.u32 	%r296, [%rd6+268];
	xor.b32  	%r331, %r331, %r296;
	ld.global.u32 	%r297, [%rd6+272];
	xor.b32  	%r330, %r330, %r297;
	ld.global.u32 	%r298, [%rd6+276];
	xor.b32  	%r329, %r329, %r298;
$L__BB0_34:
	and.b32  	%r300, %r199, 16384;
	setp.eq.s32 	%p18, %r300, 0;
	@%p18 bra 	$L__BB0_36;
	ld.global.u32 	%r301, [%rd6+280];
	xor.b32  	%r333, %r333, %r301;
	ld.global.u32 	%r302, [%rd6+284];
	xor.b32  	%r332, %r332, %r302;
	ld.global.u32 	%r303, [%rd6+288];
	xor.b32  	%r331, %r331, %r303;
	ld.global.u32 	%r304, [%rd6+292];
	xor.b32  	%r330, %r330, %r304;
	ld.global.u32 	%r305, [%rd6+296];
	xor.b32  	%r329, %r329, %r305;
$L__BB0_36:
	and.b32  	%r307, %r199, 32768;
	setp.eq.s32 	%p19, %r307, 0;
	@%p19 bra 	$L__BB0_38;
	ld.global.u32 	%r308, [%rd6+300];
	xor.b32  	%r333, %r333, %r308;
	ld.global.u32 	%r309, [%rd6+304];
	xor.b32  	%r332, %r332, %r309;
	ld.global.u32 	%r310, [%rd6+308];
	xor.b32  	%r331, %r331, %r310;
	ld.global.u32 	%r311, [%rd6+312];
	xor.b32  	%r330, %r330, %r311;
	ld.global.u32 	%r312, [%rd6+316];
	xor.b32  	%r329, %r329, %r312;
$L__BB0_38:
	add.s32 	%r328, %r328, 16;
	setp.ne.s32 	%p20, %r328, 32;
	@%p20 bra 	$L__BB0_6;
	mad.lo.s32 	%r313, %r322, -31, %r11;
	add.s32 	%r322, %r313, 1;
	setp.ne.s32 	%p21, %r322, 5;
	@%p21 bra 	$L__BB0_5;
	st.global.u32 	[%rd2+4], %r333;
	st.global.u32 	[%rd2+8], %r332;
	st.global.u32 	[%rd2+12], %r331;
	st.global.u32 	[%rd2+16], %r330;
	st.global.u32 	[%rd2+20], %r329;
	add.s32 	%r316, %r316, 1;
	setp.lt.u32 	%p22, %r316, %r2;
	@%p22 bra 	$L__BB0_4;
$L__BB0_41:
	shr.u64 	%rd7, %rd17, 2;
	add.s32 	%r315, %r315, 1;
	setp.gt.u64 	%p23, %rd17, 3;
	mov.u64 	%rd17, %rd7;
	@%p23 bra 	$L__BB0_2;
$L__BB0_42:
	mov.b32 	%r314, 0;
	st.global.v2.u32 	[%rd2+24], {%r314, %r314};
	st.global.u32 	[%rd2+32], %r314;
	mov.b64 	%rd16, 0;
	st.global.u64 	[%rd2+40], %rd16;
	ret;

}
	// .globl	_Z10initializePfP17curandStateXORWOW
.visible .entry _Z10initializePfP17curandStateXORWOW(
	.param .u64 .ptr .align 1 _Z10initializePfP17curandStateXORWOW_param_0,
	.param .u64 .ptr .align 1 _Z10initializePfP17curandStateXORWOW_param_1
)
{
	.reg .b32 	%r<5>;
	.reg .b32 	%f<2>;
	.reg .b64 	%rd<5>;

	ld.param.u64 	%rd1, [_Z10initializePfP17curandStateXORWOW_param_0];
	cvta.to.global.u64 	%rd2, %rd1;
	mov.u32 	%r1, %ctaid.x;
	mov.u32 	%r2, %ntid.x;
	mov.u32 	%r3, %tid.x;
	mad.lo.s32 	%r4, %r1, %r2, %r3;
	cvt.rn.f32.s32 	%f1, %r4;
	mul.wide.s32 	%rd3, %r4, 4;
	add.s64 	%rd4, %rd2, %rd3;
	st.global.f32 	[%rd4], %f1;
	ret;

}
	// .globl	_Z7warm_upPfPiPx
.visible .entry _Z7warm_upPfPiPx(
	.param .u64 .ptr .align 1 _Z7warm_upPfPiPx_param_0,
	.param .u64 .ptr .align 1 _Z7warm_upPfPiPx_param_1,
	.param .u64 .ptr .align 1 _Z7warm_upPfPiPx_param_2
)
{
	.reg .b32 	%r<3>;
	.reg .b32 	%f<2>;
	.reg .b64 	%rd<7>;

	ld.param.u64 	%rd1, [_Z7warm_upPfPiPx_param_0];
	ld.param.u64 	%rd2, [_Z7warm_upPfPiPx_param_1];
	cvta.to.global.u64 	%rd3, %rd1;
	cvta.to.global.u64 	%rd4, %rd2;
	ld.global.u32 	%r1, [%rd4];
	shl.b32 	%r2, %r1, 3;
	mul.wide.s32 	%rd5, %r2, 4;
	add.s64 	%rd6, %rd3, %rd5;
	ld.global.f32 	%f1, [%rd6+36];
	st.global.f32 	[%rd3], %f1;
	ret;

}


// ===== COMPILED SASS (sm_100) =====

	.target	sm_100

	.elftype	@"ET_EXEC"


//--------------------- .note.nv.tkinfo           --------------------------
	.section	.note.nv.tkinfo,"",@"SHT_NOTE"
	.sectionflags	@"SHF_NOTE_NV_TKINFO"
	.tkinfo
        /*0018*/ 	.word	0x00000002
        /*0030*/ 	.string	""
        /*0030*/ 	.string	"ptxas"
        /*0030*/ 	.string	"Cuda compilation tools, release 13.0, V13.0.88"
        /*0030*/ 	.string	"Build cuda_13.0.r13.0/compiler.36424714_0"
        /*0030*/ 	.string	"-arch sm_100 -m 64 "



//--------------------- .note.nv.cuinfo           --------------------------
	.section	.note.nv.cuinfo,"",@"SHT_NOTE"
	.sectionflags	@"SHF_NOTE_NV_CUINFO"
        /*0018*/ 	.short	0x0002
        /*001a*/ 	.short	0x0064
        /*001c*/ 	.short	0x0082
	.zero		2


//--------------------- .nv.info                  --------------------------
	.section	.nv.info,"",@"SHT_CUDA_INFO"
	.align	4


	//----- nvinfo : EIATTR_REGCOUNT
	.align		4
        /*0000*/ 	.byte	0x04, 0x2f
        /*0002*/ 	.short	(.L_10 - .L_9)
	.align		4
.L_9:
        /*0004*/ 	.word	index@(_Z9init_randjP17curandStateXORWOW)
        /*0008*/ 	.word	0x0000001f


	//----- nvinfo : EIATTR_FRAME_SIZE
	.align		4
.L_10:
        /*000c*/ 	.byte	0x04, 0x11
        /*000e*/ 	.short	(.L_12 - .L_11)
	.align		4
.L_11:
        /*0010*/ 	.word	index@(_Z9init_randjP17curandStateXORWOW)
        /*0014*/ 	.word	0x00000000


	//----- nvinfo : EIATTR_REGCOUNT
	.align		4
.L_12:
        /*0018*/ 	.byte	0x04, 0x2f
        /*001a*/ 	.short	(.L_14 - .L_13)
	.align		4
.L_13:
        /*001c*/ 	.word	index@(_Z10initializePfP17curandStateXORWOW)
        /*0020*/ 	.word	0x00000008


	//----- nvinfo : EIATTR_FRAME_SIZE
	.align		4
.L_14:
        /*0024*/ 	.byte	0x04, 0x11
        /*0026*/ 	.short	(.L_16 - .L_15)
	.align		4
.L_15:
        /*0028*/ 	.word	index@(_Z10initializePfP17curandStateXORWOW)
        /*002c*/ 	.word	0x00000000


	//----- nvinfo : EIATTR_REGCOUNT
	.align		4
.L_16:
        /*0030*/ 	.byte	0x04, 0x2f
        /*0032*/ 	.short	(.L_18 - .L_17)
	.align		4
.L_17:
        /*0034*/ 	.word	index@(_Z7warm_upPfPiPx)
        /*0038*/ 	.word	0x0000000a


	//----- nvinfo : EIATTR_FRAME_SIZE
	.align		4
.L_18:
        /*003c*/ 	.byte	0x04, 0x11
        /*003e*/ 	.short	(.L_20 - .L_19)
	.align		4
.L_19:
        /*0040*/ 	.word	index@(_Z7warm_upPfPiPx)
        /*0044*/ 	.word	0x00000000


	//----- nvinfo : EIATTR_MIN_STACK_SIZE
	.align		4
.L_20:
        /*0048*/ 	.byte	0x04, 0x12
        /*004a*/ 	.short	(.L_22 - .L_21)
	.align		4
.L_21:
        /*004c*/ 	.word	index@(_Z7warm_upPfPiPx)
        /*0050*/ 	.word	0x00000000


	//----- nvinfo : EIATTR_MIN_STACK_SIZE
	.align		4
.L_22:
        /*0054*/ 	.byte	0x04, 0x12
        /*0056*/ 	.short	(.L_24 - .L_23)
	.align		4
.L_23:
        /*0058*/ 	.word	index@(_Z10initializePfP17curandStateXORWOW)
        /*005c*/ 	.word	0x00000000


	//----- nvinfo : EIATTR_MIN_STACK_SIZE
	.align		4
.L_24:
        /*0060*/ 	.byte	0x04, 0x12
        /*0062*/ 	.short	(.L_26 - .L_25)
	.align		4
.L_25:
        /*0064*/ 	.word	index@(_Z9init_randjP17curandStateXORWOW)
        /*0068*/ 	.word	0x00000000
.L_26:


//--------------------- .nv.compat                --------------------------
	.section	.nv.compat,"",@"SHT_CUDA_COMPAT_INFO"
	.align	4
        /*0000*/ 	.byte	0x02, 0x09, 0x00, 0x00, 0x02, 0x02, 0x01, 0x00, 0x02, 0x05, 0x05, 0x00, 0x03, 0x07, 0x01, 0x01
        /*0010*/ 	.byte	0x02, 0x03, 0x00, 0x00, 0x02, 0x06, 0x01, 0x00, 0x04, 0x0b, 0x08, 0x00, 0x09, 0x00, 0x00, 0x00
        /*0020*/ 	.byte	0x00, 0x00, 0x00, 0x00


//--------------------- .nv.info._Z7warm_upPfPiPx --------------------------
	.section	.nv.info._Z7warm_upPfPiPx,"",@"SHT_CUDA_INFO"
	.sectionflags	@""
	.align	4


	//----- nvinfo : EIATTR_CUDA_API_VERSION
	.align		4
        /*0000*/ 	.byte	0x04, 0x37
        /*0002*/ 	.short	(.L_28 - .L_27)
.L_27:
        /*0004*/ 	.word	0x00000082


	//----- nvinfo : EIATTR_KPARAM_INFO
	.align		4
.L_28:
        /*0008*/ 	.byte	0x04, 0x17
        /*000a*/ 	.short	(.L_30 - .L_29)
.L_29:
        /*000c*/ 	.word	0x00000000
        /*0010*/ 	.short	0x0002
        /*0012*/ 	.short	0x0010
        /*0014*/ 	.byte	0x00, 0xf5, 0x21, 0x00


	//----- nvinfo : EIATTR_KPARAM_INFO
	.align		4
.L_30:
        /*0018*/ 	.byte	0x04, 0x17
        /*001a*/ 	.short	(.L_32 - .L_31)
.L_31:
        /*001c*/ 	.word	0x00000000
        /*0020*/ 	.short	0x0001
        /*0022*/ 	.short	0x0008
        /*0024*/ 	.byte	0x00, 0xf5, 0x21, 0x00


	//----- nvinfo : EIATTR_KPARAM_INFO
	.align		4
.L_32:
        /*0028*/ 	.byte	0x04, 0x17
        /*002a*/ 	.short	(.L_34 - .L_33)
.L_33:
        /*002c*/ 	.word	0x00000000
        /*0030*/ 	.short	0x0000
        /*0032*/ 	.short	0x0000
        /*0034*/ 	.byte	0x00, 0xf5, 0x21, 0x00


	//----- nvinfo : EIATTR_SPARSE_MMA_MASK
	.align		4
.L_34:
        /*0038*/ 	.byte	0x03, 0x50
        /*003a*/ 	.short	0x0000


	//----- nvinfo : EIATTR_MAXREG_COUNT
	.align		4
        /*003c*/ 	.byte	0x03, 0x1b
        /*003e*/ 	.short	0x00ff


	//----- nvinfo : EIATTR_MERCURY_ISA_VERSION
	.align		4
        /*0040*/ 	.byte	0x03, 0x5f
        /*0042*/ 	.short	0x0101


	//----- nvinfo : EIATTR_VRC_CTA_INIT_COUNT
	.align		4
        /*0044*/ 	.byte	0x02, 0x4a
	.zero		1
	.zero		1


	//----- nvinfo : EIATTR_EXIT_INSTR_OFFSETS
	.align		4
        /*0048*/ 	.byte	0x04, 0x1c
        /*004a*/ 	.short	(.L_36 - .L_35)


	//   ....[0]....
.L_35:
        /*004c*/ 	.word	0x000000a0


	//----- nvinfo : EIATTR_CBANK_PARAM_SIZE
	.align		4
.L_36:
        /*0050*/ 	.byte	0x03, 0x19
        /*0052*/ 	.short	0x0018


	//----- nvinfo : EIATTR_PARAM_CBANK
	.align		4
        /*0054*/ 	.byte	0x04, 0x0a
        /*0056*/ 	.short	(.L_38 - .L_37)
	.align		4
.L_37:
        /*0058*/ 	.word	index@(.nv.constant0._Z7warm_upPfPiPx)
        /*005c*/ 	.short	0x0380
        /*005e*/ 	.short	0x0018


	//----- nvinfo : EIATTR_SW_WAR
	.align		4
.L_38:
        /*0060*/ 	.byte	0x04, 0x36
        /*0062*/ 	.short	(.L_40 - .L_39)
.L_39:
        /*0064*/ 	.word	0x00000008
.L_40:


//--------------------- .nv.info._Z10initializePfP17curandStateXORWOW --------------------------
	.section	.nv.info._Z10initializePfP17curandStateXORWOW,"",@"SHT_CUDA_INFO"
	.sectionflags	@""
	.align	4


	//----- nvinfo : EIATTR_CUDA_API_VERSION
	.align		4
        /*0000*/ 	.byte	0x04, 0x37
        /*0002*/ 	.short	(.L_42 - .L_41)
.L_41:
        /*0004*/ 	.word	0x00000082


	//----- nvinfo : EIATTR_KPARAM_INFO
	.align		4
.L_42:
        /*0008*/ 	.byte	0x04, 0x17
        /*000a*/ 	.short	(.L_44 - .L_43)
.L_43:
        /*000c*/ 	.word	0x00000000
        /*0010*/ 	.short	0x0001
        /*0012*/ 	.short	0x0008
        /*0014*/ 	.byte	0x00, 0xf5, 0x21, 0x00


	//----- nvinfo : EIATTR_KPARAM_INFO
	.align		4
.L_44:
        /*0018*/ 	.byte	0x04, 0x17
        /*001a*/ 	.short	(.L_46 - .L_45)
.L_45:
        /*001c*/ 	.word	0x00000000
        /*0020*/ 	.short	0x0000
        /*0022*/ 	.short	0x0000
        /*0024*/ 	.byte	0x00, 0xf5, 0x21, 0x00


	//----- nvinfo : EIATTR_SPARSE_MMA_MASK
	.align		4
.L_46:
        /*0028*/ 	.byte	0x03, 0x50
        /*002a*/ 	.short	0x0000


	//----- nvinfo : EIATTR_MAXREG_COUNT
	.align		4
        /*002c*/ 	.byte	0x03, 0x1b
        /*002e*/ 	.short	0x00ff


	//----- nvinfo : EIATTR_MERCURY_ISA_VERSION
	.align		4
        /*0030*/ 	.byte	0x03, 0x5f
        /*0032*/ 	.short	0x0101


	//----- nvinfo : EIATTR_VRC_CTA_INIT_COUNT
	.align		4
        /*0034*/ 	.byte	0x02, 0x4a
	.zero		1
	.zero		1


	//----- nvinfo : EIATTR_EXIT_INSTR_OFFSETS
	.align		4
        /*0038*/ 	.byte	0x04, 0x1c
        /*003a*/ 	.short	(.L_48 - .L_47)


	//   ....[0]....
.L_47:
        /*003c*/ 	.word	0x000000a0


	//----- nvinfo : EIATTR_CBANK_PARAM_SIZE
	.align		4
.L_48:
        /*0040*/ 	.byte	0x03, 0x19
        /*0042*/ 	.short	0x0010


	//----- nvinfo : EIATTR_PARAM_CBANK
	.align		4
        /*0044*/ 	.byte	0x04, 0x0a
        /*0046*/ 	.short	(.L_50 - .L_49)
	.align		4
.L_49:
        /*0048*/ 	.word	index@(.nv.constant0._Z10initializePfP17curandStateXORWOW)
        /*004c*/ 	.short	0x0380
        /*004e*/ 	.short	0x0010


	//----- nvinfo : EIATTR_SW_WAR
	.align		4
.L_50:
        /*0050*/ 	.byte	0x04, 0x36
        /*0052*/ 	.short	(.L_52 - .L_51)
.L_51:
        /*0054*/ 	.word	0x00000008
.L_52:


//--------------------- .nv.info._Z9init_randjP17curandStateXORWOW --------------------------
	.section	.nv.info._Z9init_randjP17curandStateXORWOW,"",@"SHT_CUDA_INFO"
	.sectionflags	@""
	.align	4


	//----- nvinfo : EIATTR_CUDA_API_VERSION
	.align		4
        /*0000*/ 	.byte	0x04, 0x37
        /*0002*/ 	.short	(.L_54 - .L_53)
.L_53:
        /*0004*/ 	.word	0x00000082


	//----- nvinfo : EIATTR_KPARAM_INFO
	.align		4
.L_54:
        /*0008*/ 	.byte	0x04, 0x17
        /*000a*/ 	.short	(.L_56 - .L_55)
.L_55:
        /*000c*/ 	.word	0x00000000
        /*0010*/ 	.short	0x0001
        /*0012*/ 	.short	0x0008
        /*0014*/ 	.byte	0x00, 0xf5, 0x21, 0x00


	//----- nvinfo : EIATTR_KPARAM_INFO
	.align		4
.L_56:
        /*0018*/ 	.byte	0x04, 0x17
        /*001a*/ 	.short	(.L_58 - .L_57)
.L_57:
        /*001c*/ 	.word	0x00000000
        /*0020*/ 	.short	0x0000
        /*0022*/ 	.short	0x0000
        /*0024*/ 	.byte	0x00, 0xf0, 0x11, 0x00


	//----- nvinfo : EIATTR_SPARSE_MMA_MASK
	.align		4
.L_58:
        /*0028*/ 	.byte	0x03, 0x50
        /*002a*/ 	.short	0x0000


	//----- nvinfo : EIATTR_MAXREG_COUNT
	.align		4
        /*002c*/ 	.byte	0x03, 0x1b
        /*002e*/ 	.short	0x00ff


	//----- nvinfo : EIATTR_MERCURY_ISA_VERSION
	.align		4
        /*0030*/ 	.byte	0x03, 0x5f
        /*0032*/ 	.short	0x0101


	//----- nvinfo : EIATTR_VRC_CTA_INIT_COUNT
	.align		4
        /*0034*/ 	.byte	0x02, 0x4a
	.zero		1
	.zero		1


	//----- nvinfo : EIATTR_EXIT_INSTR_OFFSETS
	.align		4
        /*0038*/ 	.byte	0x04, 0x1c
        /*003a*/ 	.short	(.L_60 - .L_59)


	//   ....[0]....
.L_59:
        /*003c*/ 	.word	0x00000eb0


	//----- nvinfo : EIATTR_CRS_STACK_SIZE
	.align		4
.L_60:
        /*0040*/ 	.byte	0x04, 0x1e
        /*0042*/ 	.short	(.L_62 - .L_61)
.L_61:
        /*0044*/ 	.word	0x00000000


	//----- nvinfo : EIATTR_CBANK_PARAM_SIZE
	.align		4
.L_62:
        /*0048*/ 	.byte	0x03, 0x19
        /*004a*/ 	.short	0x0010


	//----- nvinfo : EIATTR_PARAM_CBANK
	.align		4
        /*004c*/ 	.byte	0x04, 0x0a
        /*004e*/ 	.short	(.L_64 - .L_63)
	.align		4
.L_63:
        /*0050*/ 	.word	index@(.nv.constant0._Z9init_randjP17curandStateXORWOW)
        /*0054*/ 	.short	0x0380
        /*0056*/ 	.short	0x0010


	//----- nvinfo : EIATTR_SW_WAR
	.align		4
.L_64:
        /*0058*/ 	.byte	0x04, 0x36
        /*005a*/ 	.short	(.L_66 - .L_65)
.L_65:
        /*005c*/ 	.word	0x00000008
.L_66:


//--------------------- .nv.callgraph             --------------------------
	.section	.nv.callgraph,"",@"SHT_CUDA_CALLGRAPH"
	.align	4
	.sectionentsize	8
	.align		4
        /*0000*/ 	.word	0x00000000
	.align		4
        /*0004*/ 	.word	0xffffffff
	.align		4
        /*0008*/ 	.word	0x00000000
	.align		4
        /*000c*/ 	.word	0xfffffffe
	.align		4
        /*0010*/ 	.word	0x00000000
	.align		4
        /*0014*/ 	.word	0xfffffffd
	.align		4
        /*0018*/ 	.word	0x00000000
	.align		4
        /*001c*/ 	.word	0xfffffffc


//--------------------- .nv.constant4             --------------------------
	.section	.nv.constant4,"a",@progbits
	.align	8
	.align		8
.nv.constant4:
        /*0000*/ 	.dword	precalc_xorwow_matrix
	.align		8
        /*0008*/ 	.dword	precalc_xorwow_offset_matrix
	.align		8
        /*0010*/ 	.dword	mrg32k3aM1
	.align		8
        /*0018*/ 	.dword	mrg32k3aM2
	.align		8
        /*0020*/ 	.dword	mrg32k3aM1SubSeq
	.align		8
        /*0028*/ 	.dword	mrg32k3aM2SubSeq
	.align		8
        /*0030*/ 	.dword	mrg32k3aM1Seq
	.align		8
        /*0038*/ 	.dword	mrg32k3aM2Seq


//--------------------- .nv.constant3             --------------------------
	.section	.nv.constant3,"a",@progbits
	.align	8
.nv.constant3:
	.type		__cr_lgamma_table,@object
	.size		__cr_lgamma_table,(.L_8 - __cr_lgamma_table)
__cr_lgamma_table:
        /*0000*/ 	.byte	0x00, 0x00, 0x00, 0x00, 0x00, 0x00, 0x00, 0x00, 0x00, 0x00, 0x00, 0x00, 0x00, 0x00, 0x00, 0x00
        /*0010*/ 	.byte	0xef, 0x39, 0xfa, 0xfe, 0x42, 0x2e, 0xe6, 0x3f, 0x02, 0x20, 0x2a, 0xfa, 0x0b, 0xab, 0xfc, 0x3f
        /*0020*/ 	.byte	0xf9, 0x2c, 0x92, 0x7c, 0xa7, 0x6c, 0x09, 0x40, 0xc9, 0x79, 0x44, 0x3c, 0x64, 0x26, 0x13, 0x40
        /*0030*/ 	.byte	0xca, 0x01, 0xcf, 0x3a, 0x27, 0x51, 0x1a, 0x40, 0x30, 0xcc, 0x2d, 0xf3, 0xe1, 0x0c, 0x21, 0x40
        /*0040*/ 	.byte	0x0d, 0xb7, 0xfc, 0x82, 0x8e, 0x35, 0x25, 0x40
.L_8:


//--------------------- .text._Z7warm_upPfPiPx    --------------------------
	.section	.text._Z7warm_upPfPiPx,"ax",@progbits
	.align	128
        .global         _Z7warm_upPfPiPx
        .type           _Z7warm_upPfPiPx,@function
        .size           _Z7warm_upPfPiPx,(.L_x_11 - _Z7warm_upPfPiPx)
        .other          _Z7warm_upPfPiPx,@"STO_CUDA_ENTRY STV_DEFAULT"
_Z7warm_upPfPiPx:
.text._Z7warm_upPfPiPx:
[----:B------:R-:W-:Y:S08]  /*0000*/  LDC R1, c[0x0][0x37c] ;  /* 0x0000df00ff017b82 */ /* 0x000ff00000000800 */
[----:B------:R-:W0:Y:S01]  /*0010*/  LDC.64 R2, c[0x0][0x388] ;  /* 0x0000e200ff027b82 */ /* 0x000e220000000a00 */
[----:B------:R-:W0:Y:S07]  /*0020*/  LDCU.64 UR4, c[0x0][0x358] ;  /* 0x00006b00ff0477ac */ /* 0x000e2e0008000a00 */
[----:B------:R-:W1:Y:S01]  /*0030*/  LDC.64 R4, c[0x0][0x380] ;  /* 0x0000e000ff047b82 */ /* 0x000e620000000a00 */
[----:B0-----:R-:W2:Y:S02]  /*0040*/  LDG.E R2, desc[UR4][R2.64] ;  /* 0x0000000402027981 */ /* 0x001ea4000c1e1900 */
[----:B--2---:R-:W-:-:S05]  /*0050*/  SHF.L.U32 R7, R2, 0x3, RZ ;  /* 0x0000000302077819 */ /* 0x004fca00000006ff */
[----:B-1----:R-:W-:-:S06]  /*0060*/  IMAD.WIDE R4, R7, 0x4, R4 ;  /* 0x0000000407047825 */ /* 0x002fcc00078e0204 */
[----:B------:R-:W2:Y:S01]  /*0070*/  LDG.E R5, desc[UR4][R4.64+0x24] ;  /* 0x0000240404057981 */ /* 0x000ea2000c1e1900 */
[----:B------:R-:W2:Y:S03]  /*0080*/  LDC.64 R6, c[0x0][0x380] ;  /* 0x0000e000ff067b82 */ /* 0x000ea60000000a00 */
[----:B--2---:R-:W-:Y:S01]  /*0090*/  STG.E desc[UR4][R6.64], R5 ;  /* 0x0000000506007986 */ /* 0x004fe2000c101904 */
[----:B------:R-:W-:Y:S05]  /*00a0*/  EXIT ;  /* 0x000000000000794d */ /* 0x000fea0003800000 */
.L_x_0:
[----:B------:R-:W-:-:S00]  /*00b0*/  BRA `(.L_x_0) ;  /* 0xfffffffc00fc7947 */ /* 0x000fc0000383ffff */
[----:B------:R-:W-:-:S00]  /*00c0*/  NOP ;  /* 0x0000000000007918 */ /* 0x000fc00000000000 */
        /* <DEDUP_REMOVED lines=11> */
.L_x_11:


//--------------------- .text._Z10initializePfP17curandStateXORWOW --------------------------
	.section	.text._Z10initializePfP17curandStateXORWOW,"ax",@progbits
	.align	128
        .global         _Z10initializePfP17curandStateXORWOW
        .type           _Z10initializePfP17curandStateXORWOW,@function
        .size           _Z10initializePfP17curandStateXORWOW,(.L_x_12 - _Z10initializePfP17curandStateXORWOW)
        .other          _Z10initializePfP17curandStateXORWOW,@"STO_CUDA_ENTRY STV_DEFAULT"
_Z10initializePfP17curandStateXORWOW:
.text._Z10initializePfP17curandStateXORWOW:
[----:B------:R-:W-:Y:S01]  /*0000*/  LDC R1, c[0x0][0x37c] ;  /* 0x0000df00ff017b82 */ /* 0x000fe20000000800 */
[----:B------:R-:W0:Y:S07]  /*0010*/  S2R R0, SR_TID.X ;  /* 0x0000000000007919 */ /* 0x000e2e0000002100 */
[----:B------:R-:W0:Y:S01]  /*0020*/  S2UR UR6, SR_CTAID.X ;  /* 0x00000000000679c3 */ /* 0x000e220000002500 */
[----:B------:R-:W1:Y:S07]  /*0030*/  LDCU.64 UR4, c[0x0][0x358] ;  /* 0x00006b00ff0477ac */ /* 0x000e6e0008000a00 */
[----:B------:R-:W0:Y:S08]  /*0040*/  LDC R5, c[0x0][0x360] ;  /* 0x0000d800ff057b82 */ /* 0x000e300000000800 */
[----:B------:R-:W2:Y:S01]  /*0050*/  LDC.64 R2, c[0x0][0x380] ;  /* 0x0000e000ff027b82 */ /* 0x000ea20000000a00 */
[----:B0-----:R-:W-:-:S04]  /*0060*/  IMAD R5, R5, UR6, R0 ;  /* 0x0000000605057c24 */ /* 0x001fc8000f8e0200 */
[----:B--2---:R-:W-:Y:S01]  /*0070*/  IMAD.WIDE R2, R5, 0x4, R2 ;  /* 0x0000000405027825 */ /* 0x004fe200078e0202 */
[----:B------:R-:W-:-:S05]  /*0080*/  I2FP.F32.S32 R5, R5 ;  /* 0x0000000500057245 */ /* 0x000fca0000201400 */
[----:B-1----:R-:W-:Y:S01]  /*0090*/  STG.E desc[UR4][R2.64], R5 ;  /* 0x0000000502007986 */ /* 0x002fe2000c101904 */
[----:B------:R-:W-:Y:S05]  /*00a0*/  EXIT ;  /* 0x000000000000794d */ /* 0x000fea0003800000 */
.L_x_1:
        /* <DEDUP_REMOVED lines=13> */
.L_x_12:


//--------------------- .text._Z9init_randjP17curandStateXORWOW --------------------------
	.section	.text._Z9init_randjP17curandStateXORWOW,"ax",@progbits
	.align	128
        .global         _Z9init_randjP17curandStateXORWOW
        .type           _Z9init_randjP17curandStateXORWOW,@function
        .size           _Z9init_randjP17curandStateXORWOW,(.L_x_13 - _Z9init_randjP17curandStateXORWOW)
        .other          _Z9init_randjP17curandStateXORWOW,@"STO_CUDA_ENTRY STV_DEFAULT"
_Z9init_randjP17curandStateXORWOW:
.text._Z9init_randjP17curandStateXORWOW:
[----:B------:R-:W-:Y:S01]  /*0000*/  LDC R1, c[0x0][0x37c] ;  /* 0x0000df00ff017b82 */ /* 0x000fe20000000800 */
[----:B------:R-:W0:Y:S07]  /*0010*/  S2R R2, SR_TID.X ;  /* 0x0000000000027919 */ /* 0x000e2e0000002100 */
[----:B------:R-:W1:Y:S01]  /*0020*/  LDC R0, c[0x0][0x380] ;  /* 0x0000e000ff007b82 */ /* 0x000e620000000800 */
[----:B------:R-:W2:Y:S01]  /*0030*/  LDCU.64 UR4, c[0x0][0x358] ;  /* 0x00006b00ff0477ac */ /* 0x000ea20008000a00 */
[----:B------:R-:W-:Y:S01]  /*0040*/  IMAD.MOV.U32 R5, RZ, RZ, -0x75bd8fc ;  /* 0xf8a42704ff057424 */ /* 0x000fe200078e00ff */
[----:B------:R-:W-:Y:S01]  /*0050*/  BSSY.RECONVERGENT B0, `(.L_x_2) ;  /* 0x00000e2000007945 */ /* 0x000fe20003800200 */
[----:B------:R-:W-:-:S04]  /*0060*/  IMAD.MOV.U32 R8, RZ, RZ, -0x23270784 ;  /* 0xdcd8f87cff087424 */ /* 0x000fc800078e00ff */
[----:B------:R-:W0:Y:S08]  /*0070*/  S2UR UR6, SR_CTAID.X ;  /* 0x00000000000679c3 */ /* 0x000e300000002500 */
[----:B------:R-:W0:Y:S08]  /*0080*/  LDC R13, c[0x0][0x360] ;  /* 0x0000d800ff0d7b82 */ /* 0x000e300000000800 */
[----:B------:R-:W3:Y:S01]  /*0090*/  LDC.64 R6, c[0x0][0x388] ;  /* 0x0000e200ff067b82 */ /* 0x000ee20000000a00 */
[----:B-1----:R-:W-:-:S05]  /*00a0*/  LOP3.LUT R0, R0, 0xaad26b49, RZ, 0x3c, !PT ;  /* 0xaad26b4900007812 */ /* 0x002fca00078e3cff */
[----:B------:R-:W-:-:S04]  /*00b0*/  IMAD R0, R0, 0x4182bed5, RZ ;  /* 0x4182bed500007824 */ /* 0x000fc800078e02ff */
[C---:B------:R-:W-:Y:S01]  /*00c0*/  VIADD R3, R0.reuse, 0x75bcd15 ;  /* 0x075bcd1500037836 */ /* 0x040fe20000000000 */
[C---:B------:R-:W-:Y:S01]  /*00d0*/  LOP3.LUT R4, R0.reuse, 0x159a55e5, RZ, 0x3c, !PT ;  /* 0x159a55e500047812 */ /* 0x040fe200078e3cff */
[C---:B------:R-:W-:Y:S02]  /*00e0*/  VIADD R9, R0.reuse, 0x583f19 ;  /* 0x00583f1900097836 */ /* 0x040fe40000000000 */
[----:B0-----:R-:W-:Y:S02]  /*00f0*/  IMAD R13, R13, UR6, R2 ;  /* 0x000000060d0d7c24 */ /* 0x001fe4000f8e0202 */
[----:B------:R-:W-:-:S03]  /*0100*/  VIADD R2, R0, 0xd9f6dc18 ;  /* 0xd9f6dc1800027836 */ /* 0x000fc60000000000 */
[C---:B------:R-:W-:Y:S01]  /*0110*/  ISETP.NE.AND P0, PT, R13.reuse, RZ, PT ;  /* 0x000000ff0d00720c */ /* 0x040fe20003f05270 */
[----:B---3--:R-:W-:-:S05]  /*0120*/  IMAD.WIDE R6, R13, 0x30, R6 ;  /* 0x000000300d067825 */ /* 0x008fca00078e0206 */
[----:B--2---:R0:W-:Y:S04]  /*0130*/  STG.E.64 desc[UR4][R6.64], R2 ;  /* 0x0000000206007986 */ /* 0x0041e8000c101b04 */
[----:B------:R0:W-:Y:S04]  /*0140*/  STG.E.64 desc[UR4][R6.64+0x8], R4 ;  /* 0x0000080406007986 */ /* 0x0001e8000c101b04 */
[----:B------:R0:W-:Y:S01]  /*0150*/  STG.E.64 desc[UR4][R6.64+0x10], R8 ;  /* 0x0000100806007986 */ /* 0x0001e2000c101b04 */
[----:B------:R-:W-:Y:S05]  /*0160*/  @!P0 BRA `(.L_x_3) ;  /* 0x0000000c00408947 */ /* 0x000fea0003800000 */
[----:B------:R-:W-:Y:S01]  /*0170*/  SHF.R.S32.HI R0, RZ, 0x1f, R13 ;  /* 0x0000001fff007819 */ /* 0x000fe2000001140d */
[----:B------:R-:W-:-:S07]  /*0180*/  IMAD.MOV.U32 R12, RZ, RZ, RZ ;  /* 0x000000ffff0c7224 */ /* 0x000fce00078e00ff */
.L_x_9:
[----:B0-----:R-:W-:Y:S01]  /*0190*/  LOP3.LUT R2, R13, 0x3, RZ, 0xc0, !PT ;  /* 0x000000030d027812 */ /* 0x001fe200078ec0ff */
[----:B------:R-:W-:Y:S03]  /*01a0*/  BSSY.RECONVERGENT B1, `(.L_x_4) ;  /* 0x00000c6000017945 */ /* 0x000fe60003800200 */
[----:B------:R-:W-:-:S04]  /*01b0*/  ISETP.NE.U32.AND P0, PT, R2, RZ, PT ;  /* 0x000000ff0200720c */ /* 0x000fc80003f05070 */
[----:B------:R-:W-:-:S13]  /*01c0*/  ISETP.NE.AND.EX P0, PT, RZ, RZ, PT, P0 ;  /* 0x000000ffff00720c */ /* 0x000fda0003f05300 */
[----:B------:R-:W-:Y:S05]  /*01d0*/  @!P0 BRA `(.L_x_5) ;  /* 0x0000000c00088947 */ /* 0x000fea0003800000 */
[----:B------:R-:W0:Y:S01]  /*01e0*/  LDC.64 R8, c[0x4][RZ] ;  /* 0x01000000ff087b82 */ /* 0x000e220000000a00 */
[----:B------:R-:W-:Y:S02]  /*01f0*/  IMAD.MOV.U32 R14, RZ, RZ, RZ ;  /* 0x000000ffff0e7224 */ /* 0x000fe400078e00ff */
[----:B0-----:R-:W-:-:S07]  /*0200*/  IMAD.WIDE.U32 R8, R12, 0xc80, R8 ;  /* 0x00000c800c087825 */ /* 0x001fce00078e0008 */
.L_x_8:
[----:B0-----:R-:W-:Y:S01]  /*0210*/  IMAD.MOV.U32 R15, RZ, RZ, RZ ;  /* 0x000000ffff0f7224 */ /* 0x001fe200078e00ff */
[----:B------:R-:W-:Y:S01]  /*0220*/  CS2R R2, SRZ ;  /* 0x0000000000027805 */ /* 0x000fe2000001ff00 */
[----:B------:R-:W-:Y:S01]  /*0230*/  IMAD.MOV.U32 R17, RZ, RZ, RZ ;  /* 0x000000ffff117224 */ /* 0x000fe200078e00ff */
[----:B------:R-:W-:-:S07]  /*0240*/  CS2R R4, SRZ ;  /* 0x0000000000047805 */ /* 0x000fce000001ff00 */
.L_x_7:
[----:B------:R-:W-:-:S05]  /*0250*/  IMAD.WIDE.U32 R10, R17, 0x4, R6 ;  /* 0x00000004110a7825 */ /* 0x000fca00078e0006 */
[----:B------:R0:W5:Y:S01]  /*0260*/  LDG.E R16, desc[UR4][R10.64+0x4] ;  /* 0x000004040a107981 */ /* 0x000162000c1e1900 */
[----:B------:R-:W-:-:S07]  /*0270*/  IMAD.MOV.U32 R19, RZ, RZ, RZ ;  /* 0x000000ffff137224 */ /* 0x000fce00078e00ff */
.L_x_6:
[----:B-----5:R-:W-:Y:S01]  /*0280*/  SHF.R.U32.HI R24, RZ, R19, R16 ;  /* 0x00000013ff187219 */ /* 0x020fe20000011610 */
[----:B0-----:R-:W-:-:S03]  /*0290*/  IMAD.SHL.U32 R10, R17, 0x20, RZ ;  /* 0x00000020110a7824 */ /* 0x001fc600078e00ff */
[----:B------:R-:W-:Y:S01]  /*02a0*/  LOP3.LUT R11, R24, 0x1, RZ, 0xc0, !PT ;  /* 0x00000001180b7812 */ /* 0x000fe200078ec0ff */
[----:B------:R-:W-:-:S03]  /*02b0*/  IMAD.IADD R10, R10, 0x1, R19 ;  /* 0x000000010a0a7824 */ /* 0x000fc600078e0213 */
[----:B------:R-:W-:Y:S01]  /*02c0*/  ISETP.NE.U32.AND P0, PT, R11, 0x1, PT ;  /* 0x000000010b00780c */ /* 0x000fe20003f05070 */
[----:B------:R-:W-:-:S03]  /*02d0*/  IMAD R11, R10, 0x5, RZ ;  /* 0x000000050a0b7824 */ /* 0x000fc600078e02ff */
[----:B------:R-:W-:Y:S01]  /*02e0*/  R2P PR, R24, 0x7e ;  /* 0x0000007e18007804 */ /* 0x000fe20000000000 */
[----:B------:R-:W-:-:S08]  /*02f0*/  IMAD.WIDE.U32 R10, R11, 0x4, R8 ;  /* 0x000000040b0a7825 */ /* 0x000fd000078e0008 */
[----:B------:R-:W2:Y:S04]  /*0300*/  @!P0 LDG.E R18, desc[UR4][R10.64] ;  /* 0x000000040a128981 */ /* 0x000ea8000c1e1900 */
[----:B------:R-:W3:Y:S04]  /*0310*/  @!P0 LDG.E R20, desc[UR4][R10.64+0x10] ;  /* 0x000010040a148981 */ /* 0x000ee8000c1e1900 */
[----:B------:R-:W4:Y:S04]  /*0320*/  @P1 LDG.E R22, desc[UR4][R10.64+0x14] ;  /* 0x000014040a161981 */ /* 0x000f28000c1e1900 */
[----:B------:R-:W4:Y:S04]  /*0330*/  @P2 LDG.E R26, desc[UR4][R10.64+0x28] ;  /* 0x000028040a1a2981 */ /* 0x000f28000c1e1900 */
[----:B------:R-:W4:Y:S04]  /*0340*/  @!P0 LDG.E R21, desc[UR4][R10.64+0x4] ;  /* 0x000004040a158981 */ /* 0x000f28000c1e1900 */
[----:B------:R-:W4:Y:S04]  /*0350*/  @!P0 LDG.E R23, desc[UR4][R10.64+0xc] ;  /* 0x00000c040a178981 */ /* 0x000f28000c1e1900 */
[----:B------:R-:W4:Y:S04]  /*0360*/  @P1 LDG.E R25, desc[UR4][R10.64+0x18] ;  /* 0x000018040a191981 */ /* 0x000f28000c1e1900 */
[----:B------:R-:W4:Y:S04]  /*0370*/  @P3 LDG.E R28, desc[UR4][R10.64+0x3c] ;  /* 0x00003c040a1c3981 */ /* 0x000f28000c1e1900 */
[----:B------:R-:W4:Y:S01]  /*0380*/  @P6 LDG.E R27, desc[UR4][R10.64+0x7c] ;  /* 0x00007c040a1b6981 */ /* 0x000f22000c1e1900 */
[----:B--2---:R-:W-:-:S03]  /*0390*/  @!P0 LOP3.LUT R15, R15, R18, RZ, 0x3c, !PT ;  /* 0x000000120f0f8212 */ /* 0x004fc600078e3cff */
[----:B------:R-:W2:Y:S01]  /*03a0*/  @!P0 LDG.E R18, desc[UR4][R10.64+0x8] ;  /* 0x000008040a128981 */ /* 0x000ea2000c1e1900 */
[----:B---3--:R-:W-:-:S03]  /*03b0*/  @!P0 LOP3.LUT R3, R3, R20, RZ, 0x3c, !PT ;  /* 0x0000001403038212 */ /* 0x008fc600078e3cff */
[----:B------:R-:W3:Y:S01]  /*03c0*/  @P1 LDG.E R20, desc[UR4][R10.64+0x24] ;  /* 0x000024040a141981 */ /* 0x000ee2000c1e1900 */
[----:B----4-:R-:W-:-:S03]  /*03d0*/  @P1 LOP3.LUT R15, R15, R22, RZ, 0x3c, !PT ;  /* 0x000000160f0f1212 */ /* 0x010fc600078e3cff */
[----:B------:R-:W4:Y:S01]  /*03e0*/  @P2 LDG.E R22, desc[UR4][R10.64+0x38] ;  /* 0x000038040a162981 */ /* 0x000f22000c1e1900 */
[----:B------:R-:W-:-:S03]  /*03f0*/  @P2 LOP3.LUT R15, R15, R26, RZ, 0x3c, !PT ;  /* 0x0000001a0f0f2212 */ /* 0x000fc600078e3cff */
[----:B------:R-:W4:Y:S01]  /*0400*/  @P4 LDG.E R26, desc[UR4][R10.64+0x50] ;  /* 0x000050040a1a4981 */ /* 0x000f22000c1e1900 */
[----:B------:R-:W-:-:S03]  /*0410*/  @!P0 LOP3.LUT R4, R4, R21, RZ, 0x3c, !PT ;  /* 0x0000001504048212 */ /* 0x000fc600078e3cff */
[----:B------:R-:W4:Y:S01]  /*0420*/  @P1 LDG.E R21, desc[UR4][R10.64+0x20] ;  /* 0x000020040a151981 */ /* 0x000f22000c1e1900 */
[----:B------:R-:W-:-:S03]  /*0430*/  @!P0 LOP3.LUT R2, R2, R23, RZ, 0x3c, !PT ;  /* 0x0000001702028212 */ /* 0x000fc600078e3cff */
[----:B------:R-:W4:Y:S01]  /*0440*/  @P2 LDG.E R23, desc[UR4][R10.64+0x2c] ;  /* 0x00002c040a172981 */ /* 0x000f22000c1e1900 */
[----:B------:R-:W-:-:S03]  /*0450*/  @P1 LOP3.LUT R4, R4, R25, RZ, 0x3c, !PT ;  /* 0x0000001904041212 */ /* 0x000fc600078e3cff */
[----:B------:R-:W4:Y:S01]  /*0460*/  @P2 LDG.E R25, desc[UR4][R10.64+0x34] ;  /* 0x000034040a192981 */ /* 0x000f22000c1e1900 */
[----:B--2---:R-:W-:-:S03]  /*0470*/  @!P0 LOP3.LUT R5, R5, R18, RZ, 0x3c, !PT ;  /* 0x0000001205058212 */ /* 0x004fc600078e3cff */
[----:B------:R-:W2:Y:S01]  /*0480*/  @P1 LDG.E R18, desc[UR4][R10.64+0x1c] ;  /* 0x00001c040a121981 */ /* 0x000ea2000c1e1900 */
[----:B---3--:R-:W-:-:S03]  /*0490*/  @P1 LOP3.LUT R3, R3, R20, RZ, 0x3c, !PT ;  /* 0x0000001403031212 */ /* 0x008fc600078e3cff */
[----:B------:R-:W3:Y:S01]  /*04a0*/  @P2 LDG.E R20, desc[UR4][R10.64+0x30] ;  /* 0x000030040a142981 */ /* 0x000ee2000c1e1900 */
[----:B----4-:R-:W-:-:S03]  /*04b0*/  @P2 LOP3.LUT R3, R3, R22, RZ, 0x3c, !PT ;  /* 0x0000001603032212 */ /* 0x010fc600078e3cff */
[----:B------:R-:W4:Y:S01]  /*04c0*/  @P3 LDG.E R22, desc[UR4][R10.64+0x4c] ;  /* 0x00004c040a163981 */ /* 0x000f22000c1e1900 */
[----:B------:R-:W-:-:S04]  /*04d0*/  @P3 LOP3.LUT R15, R15, R28, RZ, 0x3c, !PT ;  /* 0x0000001c0f0f3212 */ /* 0x000fc800078e3cff */
[----:B------:R-:W-:Y:S02]  /*04e0*/  @P4 LOP3.LUT R15, R15, R26, RZ, 0x3c, !PT ;  /* 0x0000001a0f0f4212 */ /* 0x000fe400078e3cff */
[----:B------:R-:W-:Y:S01]  /*04f0*/  @P1 LOP3.LUT R2, R2, R21, RZ, 0x3c, !PT ;  /* 0x0000001502021212 */ /* 0x000fe200078e3cff */
[----:B------:R-:W4:Y:S04]  /*0500*/  @P5 LDG.E R26, desc[UR4][R10.64+0x64] ;  /* 0x000064040a1a5981 */ /* 0x000f28000c1e1900 */
[----:B------:R-:W4:Y:S01]  /*0510*/  @P3 LDG.E R21, desc[UR4][R10.64+0x40] ;  /* 0x000040040a153981 */ /* 0x000f22000c1e1900 */
[----:B------:R-:W-:Y:S02]  /*0520*/  @P2 LOP3.LUT R4, R4, R23, RZ, 0x3c, !PT ;  /* 0x0000001704042212 */ /* 0x000fe400078e3cff */
[----:B------:R-:W-:Y:S01]  /*0530*/  @P2 LOP3.LUT R2, R2, R25, RZ, 0x3c, !PT ;  /* 0x0000001902022212 */ /* 0x000fe200078e3cff */
[----:B------:R-:W4:Y:S04]  /*0540*/  @P3 LDG.E R23, desc[UR4][R10.64+0x48] ;  /* 0x000048040a173981 */ /* 0x000f28000c1e1900 */
[----:B------:R-:W4:Y:S01]  /*0550*/  @P4 LDG.E R25, desc[UR4][R10.64+0x54] ;  /* 0x000054040a194981 */ /* 0x000f22000c1e1900 */
[----:B--2---:R-:W-:-:S03]  /*0560*/  @P1 LOP3.LUT R5, R5, R18, RZ, 0x3c, !PT ;  /* 0x0000001205051212 */ /* 0x004fc600078e3cff */
[----:B------:R-:W2:Y:S01]  /*0570*/  @P3 LDG.E R18, desc[UR4][R10.64+0x44] ;  /* 0x000044040a123981 */ /* 0x000ea2000c1e1900 */
[----:B---3--:R-:W-:-:S03]  /*0580*/  @P2 LOP3.LUT R5, R5, R20, RZ, 0x3c, !PT ;  /* 0x0000001405052212 */ /* 0x008fc600078e3cff */
[----:B------:R-:W3:Y:S01]  /*0590*/  @P4 LDG.E R20, desc[UR4][R10.64+0x58] ;  /* 0x000058040a144981 */ /* 0x000ee2000c1e1900 */
[----:B----4-:R-:W-:-:S03]  /*05a0*/  @P3 LOP3.LUT R3, R3, R22, RZ, 0x3c, !PT ;  /* 0x0000001603033212 */ /* 0x010fc600078e3cff */
[----:B------:R-:W4:Y:S01]  /*05b0*/  @P4 LDG.E R22, desc[UR4][R10.64+0x60] ;  /* 0x000060040a164981 */ /* 0x000f22000c1e1900 */
[----:B------:R-:W-:Y:S02]  /*05c0*/  LOP3.LUT P0, RZ, R24, 0x80, RZ, 0xc0, !PT ;  /* 0x0000008018ff7812 */ /* 0x000fe4000780c0ff */
[----:B------:R-:W-:Y:S02]  /*05d0*/  @P5 LOP3.LUT R15, R15, R26, RZ, 0x3c, !PT ;  /* 0x0000001a0f0f5212 */ /* 0x000fe400078e3cff */
[----:B------:R-:W4:Y:S01]  /*05e0*/  @P6 LDG.E R26, desc[UR4][R10.64+0x78] ;  /* 0x000078040a1a6981 */ /* 0x000f22000c1e1900 */
[----:B------:R-:W-:-:S03]  /*05f0*/  @P3 LOP3.LUT R4, R4, R21, RZ, 0x3c, !PT ;  /* 0x0000001504043212 */ /* 0x000fc600078e3cff */
[----:B------:R-:W4:Y:S01]  /*0600*/  @P4 LDG.E R21, desc[UR4][R10.64+0x5c] ;  /* 0x00005c040a154981 */ /* 0x000f22000c1e1900 */
[----:B------:R-:W-:-:S03]  /*0610*/  @P3 LOP3.LUT R2, R2, R23, RZ, 0x3c, !PT ;  /* 0x0000001702023212 */ /* 0x000fc600078e3cff */
[----:B------:R-:W4:Y:S01]  /*0620*/  @P5 LDG.E R23, desc[UR4][R10.64+0x68] ;  /* 0x000068040a175981 */ /* 0x000f22000c1e1900 */
[----:B------:R-:W-:-:S03]  /*0630*/  @P4 LOP3.LUT R4, R4, R25, RZ, 0x3c, !PT ;  /* 0x0000001904044212 */ /* 0x000fc600078e3cff */
[----:B------:R-:W4:Y:S01]  /*0640*/  @P5 LDG.E R25, desc[UR4][R10.64+0x70] ;  /* 0x000070040a195981 */ /* 0x000f22000c1e1900 */
[----:B--2---:R-:W-:-:S03]  /*0650*/  @P3 LOP3.LUT R5, R5, R18, RZ, 0x3c, !PT ;  /* 0x0000001205053212 */ /* 0x004fc600078e3cff */
[----:B------:R-:W2:Y:S01]  /*0660*/  @P5 LDG.E R18, desc[UR4][R10.64+0x6c] ;  /* 0x00006c040a125981 */ /* 0x000ea2000c1e1900 */
[----:B---3--:R-:W-:-:S03]  /*0670*/  @P4 LOP3.LUT R5, R5, R20, RZ, 0x3c, !PT ;  /* 0x0000001405054212 */ /* 0x008fc600078e3cff */
[----:B------:R-:W3:Y:S01]  /*0680*/  @P5 LDG.E R20, desc[UR4][R10.64+0x74] ;  /* 0x000074040a145981 */ /* 0x000ee2000c1e1900 */
[----:B----4-:R-:W-:-:S03]  /*0690*/  @P4 LOP3.LUT R3, R3, R22, RZ, 0x3c, !PT ;  /* 0x0000001603034212 */ /* 0x010fc600078e3cff */
[----:B------:R-:W4:Y:S01]  /*06a0*/  @P0 LDG.E R22, desc[UR4][R10.64+0x8c] ;  /* 0x00008c040a160981 */ /* 0x000f22000c1e1900 */
[----:B------:R-:W-:-:S03]  /*06b0*/  @P6 LOP3.LUT R15, R15, R26, RZ, 0x3c, !PT ;  /* 0x0000001a0f0f6212 */ /* 0x000fc600078e3cff */
        /* <DEDUP_REMOVED lines=13> */
[----:B------:R-:W-:Y:S02]  /*0790*/  @P6 LOP3.LUT R4, R4, R27, RZ, 0x3c, !PT ;  /* 0x0000001b04046212 */ /* 0x000fe400078e3cff */
[----:B------:R-:W-:Y:S02]  /*07a0*/  @P6 LOP3.LUT R2, R2, R21, RZ, 0x3c, !PT ;  /* 0x0000001502026212 */ /* 0x000fe400078e3cff */
[----:B------:R-:W-:Y:S02]  /*07b0*/  @P0 LOP3.LUT R4, R4, R23, RZ, 0x3c, !PT ;  /* 0x0000001704040212 */ /* 0x000fe400078e3cff */
[----:B------:R-:W-:Y:S02]  /*07c0*/  @P0 LOP3.LUT R2, R2, R25, RZ, 0x3c, !PT ;  /* 0x0000001902020212 */ /* 0x000fe400078e3cff */
[----:B--2---:R-:W-:Y:S02]  /*07d0*/  @P6 LOP3.LUT R5, R5, R18, RZ, 0x3c, !PT ;  /* 0x0000001205056212 */ /* 0x004fe400078e3cff */
[----:B---3--:R-:W-:-:S02]  /*07e0*/  @P6 LOP3.LUT R3, R3, R20, RZ, 0x3c, !PT ;  /* 0x0000001403036212 */ /* 0x008fc400078e3cff */
[----:B----4-:R-:W-:Y:S02]  /*07f0*/  @P0 LOP3.LUT R5, R5, R22, RZ, 0x3c, !PT ;  /* 0x0000001605050212 */ /* 0x010fe400078e3cff */
[----:B------:R-:W-:Y:S02]  /*0800*/  @P0 LOP3.LUT R3, R3, R26, RZ, 0x3c, !PT ;  /* 0x0000001a03030212 */ /* 0x000fe400078e3cff */
[----:B------:R-:W-:-:S13]  /*0810*/  R2P PR, R24.B1, 0x7f ;  /* 0x0000007f18007804 */ /* 0x000fda0000001000 */
[----:B------:R-:W2:Y:S04]  /*0820*/  @P0 LDG.E R18, desc[UR4][R10.64+0xa0] ;  /* 0x0000a0040a120981 */ /* 0x000ea8000c1e1900 */
[----:B------:R-:W3:Y:S04]  /*0830*/  @P1 LDG.E R22, desc[UR4][R10.64+0xb4] ;  /* 0x0000b4040a161981 */ /* 0x000ee8000c1e1900 */
[----:B------:R-:W4:Y:S04]  /*0840*/  @P2 LDG.E R26, desc[UR4][R10.64+0xc8] ;  /* 0x0000c8040a1a2981 */ /* 0x000f28000c1e1900 */
[----:B------:R-:W4:Y:S04]  /*0850*/  @P3 LDG.E R28, desc[UR4][R10.64+0xdc] ;  /* 0x0000dc040a1c3981 */ /* 0x000f28000c1e1900 */
[----:B------:R-:W4:Y:S04]  /*0860*/  @P0 LDG.E R23, desc[UR4][R10.64+0xa4] ;  /* 0x0000a4040a170981 */ /* 0x000f28000c1e1900 */
[----:B------:R-:W4:Y:S04]  /*0870*/  @P0 LDG.E R20, desc[UR4][R10.64+0xa8] ;  /* 0x0000a8040a140981 */ /* 0x000f28000c1e1900 */
[----:B------:R-:W4:Y:S04]  /*0880*/  @P4 LDG.E R25, desc[UR4][R10.64+0xf0] ;  /* 0x0000f0040a194981 */ /* 0x000f28000c1e1900 */
        /* <DEDUP_REMOVED lines=21> */
[----:B------:R-:W-:Y:S02]  /*09e0*/  LOP3.LUT P0, RZ, R24, 0x8000, RZ, 0xc0, !PT ;  /* 0x0000800018ff7812 */ /* 0x000fe4000780c0ff */
[----:B----4-:R-:W-:Y:S01]  /*09f0*/  @P5 LOP3.LUT R15, R15, R26, RZ, 0x3c, !PT ;  /* 0x0000001a0f0f5212 */ /* 0x010fe200078e3cff */
[----:B------:R-:W4:Y:S04]  /*0a00*/  @P3 LDG.E R24, desc[UR4][R10.64+0xe4] ;  /* 0x0000e4040a183981 */ /* 0x000f28000c1e1900 */
[----:B------:R-:W2:Y:S01]  /*0a10*/  @P6 LDG.E R26, desc[UR4][R10.64+0x118] ;  /* 0x000118040a1a6981 */ /* 0x000ea2000c1e1900 */
        /* <DEDUP_REMOVED lines=8> */
[----:B---3--:R-:W-:-:S03]  /*0aa0*/  @P2 LOP3.LUT R3, R3, R22, RZ, 0x3c, !PT ;  /* 0x0000001603032212 */ /* 0x008fc600078e3cff */
[----:B------:R-:W3:Y:S01]  /*0ab0*/  @P4 LDG.E R22, desc[UR4][R10.64+0x100] ;  /* 0x000100040a164981 */ /* 0x000ee2000c1e1900 */
[----:B--2---:R-:W-:-:S03]  /*0ac0*/  @P6 LOP3.LUT R15, R15, R26, RZ, 0x3c, !PT ;  /* 0x0000001a0f0f6212 */ /* 0x004fc600078e3cff */
[----:B------:R-:W2:Y:S01]  /*0ad0*/  @P0 LDG.E R26, desc[UR4][R10.64+0x12c] ;  /* 0x00012c040a1a0981 */ /* 0x000ea2000c1e1900 */
[----:B----4-:R-:W-:-:S03]  /*0ae0*/  @P2 LOP3.LUT R2, R2, R23, RZ, 0x3c, !PT ;  /* 0x0000001702022212 */ /* 0x010fc600078e3cff */
[----:B------:R-:W4:Y:S01]  /*0af0*/  @P4 LDG.E R23, desc[UR4][R10.64+0xfc] ;  /* 0x0000fc040a174981 */ /* 0x000f22000c1e1900 */
[----:B------:R-:W-:-:S03]  /*0b00*/  @P2 LOP3.LUT R5, R5, R20, RZ, 0x3c, !PT ;  /* 0x0000001405052212 */ /* 0x000fc600078e3cff */
[----:B------:R-:W4:Y:S01]  /*0b10*/  @P4 LDG.E R20, desc[UR4][R10.64+0xf8] ;  /* 0x0000f8040a144981 */ /* 0x000f22000c1e1900 */
[----:B------:R-:W-:Y:S02]  /*0b20*/  @P3 LOP3.LUT R2, R2, R27, RZ, 0x3c, !PT ;  /* 0x0000001b02023212 */ /* 0x000fe400078e3cff */
[----:B------:R-:W-:Y:S01]  /*0b30*/  @P3 LOP3.LUT R4, R4, R25, RZ, 0x3c, !PT ;  /* 0x0000001904043212 */ /* 0x000fe200078e3cff */
[----:B------:R-:W4:Y:S01]  /*0b40*/  @P5 LDG.E R27, desc[UR4][R10.64+0x110] ;  /* 0x000110040a1b5981 */ /* 0x000f22000c1e1900 */
[----:B------:R-:W-:-:S03]  /*0b50*/  @P3 LOP3.LUT R5, R5, R24, RZ, 0x3c, !PT ;  /* 0x0000001805053212 */ /* 0x000fc600078e3cff */
[----:B------:R-:W4:Y:S04]  /*0b60*/  @P5 LDG.E R25, desc[UR4][R10.64+0x108] ;  /* 0x000108040a195981 */ /* 0x000f28000c1e1900 */
        /* <DEDUP_REMOVED lines=19> */
[----:B------:R-:W-:-:S05]  /*0ca0*/  VIADD R19, R19, 0x10 ;  /* 0x0000001013137836 */ /* 0x000fca0000000000 */
[----:B------:R-:W-:Y:S02]  /*0cb0*/  ISETP.NE.AND P1, PT, R19, 0x20, PT ;  /* 0x000000201300780c */ /* 0x000fe40003f25270 */
[----:B------:R-:W-:Y:S02]  /*0cc0*/  @P5 LOP3.LUT R3, R3, R18, RZ, 0x3c, !PT ;  /* 0x0000001203035212 */ /* 0x000fe400078e3cff */
[----:B------:R-:W-:Y:S02]  /*0cd0*/  @P6 LOP3.LUT R4, R4, R21, RZ, 0x3c, !PT ;  /* 0x0000001504046212 */ /* 0x000fe400078e3cff */
[----:B---3--:R-:W-:-:S04]  /*0ce0*/  @P6 LOP3.LUT R3, R3, R22, RZ, 0x3c, !PT ;  /* 0x0000001603036212 */ /* 0x008fc800078e3cff */
[----:B--2---:R-:W-:Y:S02]  /*0cf0*/  @P0 LOP3.LUT R3, R3, R26, RZ, 0x3c, !PT ;  /* 0x0000001a03030212 */ /* 0x004fe400078e3cff */
[----:B----4-:R-:W-:Y:S02]  /*0d00*/  @P6 LOP3.LUT R2, R2, R23, RZ, 0x3c, !PT ;  /* 0x0000001702026212 */ /* 0x010fe400078e3cff */
[----:B------:R-:W-:Y:S02]  /*0d10*/  @P6 LOP3.LUT R5, R5, R20, RZ, 0x3c, !PT ;  /* 0x0000001405056212 */ /* 0x000fe400078e3cff */
[----:B------:R-:W-:Y:S02]  /*0d20*/  @P0 LOP3.LUT R2, R2, R27, RZ, 0x3c, !PT ;  /* 0x0000001b02020212 */ /* 0x000fe400078e3cff */
[----:B------:R-:W-:Y:S02]  /*0d30*/  @P0 LOP3.LUT R4, R4, R25, RZ, 0x3c, !PT ;  /* 0x0000001904040212 */ /* 0x000fe400078e3cff */
[----:B------:R-:W-:Y:S01]  /*0d40*/  @P0 LOP3.LUT R5, R5, R24, RZ, 0x3c, !PT ;  /* 0x0000001805050212 */ /* 0x000fe200078e3cff */
[----:B------:R-:W-:Y:S06]  /*0d50*/  @P1 BRA `(.L_x_6) ;  /* 0xfffffff400481947 */ /* 0x000fec000383ffff */
[----:B------:R-:W-:-:S05]  /*0d60*/  VIADD R17, R17, 0x1 ;  /* 0x0000000111117836 */ /* 0x000fca0000000000 */
[----:B------:R-:W-:-:S13]  /*0d70*/  ISETP.NE.AND P0, PT, R17, 0x5, PT ;  /* 0x000000051100780c */ /* 0x000fda0003f05270 */
[----:B------:R-:W-:Y:S05]  /*0d80*/  @P0 BRA `(.L_x_7) ;  /* 0xfffffff400300947 */ /* 0x000fea000383ffff */
[----:B------:R0:W-:Y:S01]  /*0d90*/  STG.E.64 desc[UR4][R6.64+0x8], R4 ;  /* 0x0000080406007986 */ /* 0x0001e2000c101b04 */
[----:B------:R-:W-:Y:S01]  /*0da0*/  VIADD R14, R14, 0x1 ;  /* 0x000000010e0e7836 */ /* 0x000fe20000000000 */
[----:B------:R-:W-:Y:S02]  /*0db0*/  LOP3.LUT R11, R13, 0x3, RZ, 0xc0, !PT ;  /* 0x000000030d0b7812 */ /* 0x000fe400078ec0ff */
[----:B------:R0:W-:Y:S02]  /*0dc0*/  STG.E.64 desc[UR4][R6.64+0x10], R2 ;  /* 0x0000100206007986 */ /* 0x0001e4000c101b04 */
[----:B------:R-:W-:Y:S02]  /*0dd0*/  ISETP.GE.U32.AND P0, PT, R14, R11, PT ;  /* 0x0000000b0e00720c */ /* 0x000fe40003f06070 */
[----:B------:R0:W-:Y:S11]  /*0de0*/  STG.E desc[UR4][R6.64+0x4], R15 ;  /* 0x0000040f06007986 */ /* 0x0001f6000c101904 */
[----:B------:R-:W-:Y:S05]  /*0df0*/  @!P0 BRA `(.L_x_8) ;  /* 0xfffffff400048947 */ /* 0x000fea000383ffff */
.L_x_5:
[----:B------:R-:W-:Y:S05]  /*0e00*/  BSYNC.RECONVERGENT B1 ;  /* 0x0000000000017941 */ /* 0x000fea0003800200 */
.L_x_4:
[C---:B------:R-:W-:Y:S01]  /*0e10*/  ISETP.GT.U32.AND P0, PT, R13.reuse, 0x3, PT ;  /* 0x000000030d00780c */ /* 0x040fe20003f04070 */
[----:B------:R-:W-:Y:S01]  /*0e20*/  VIADD R12, R12, 0x1 ;  /* 0x000000010c0c7836 */ /* 0x000fe20000000000 */
[--C-:B------:R-:W-:Y:S02]  /*0e30*/  SHF.R.U64 R13, R13, 0x2, R0.reuse ;  /* 0x000000020d0d7819 */ /* 0x100fe40000001200 */
[----:B------:R-:W-:Y:S02]  /*0e40*/  ISETP.GT.U32.AND.EX P0, PT, R0, RZ, PT, P0 ;  /* 0x000000ff0000720c */ /* 0x000fe40003f04100 */
[----:B------:R-:W-:-:S11]  /*0e50*/  SHF.R.U32.HI R0, RZ, 0x2, R0 ;  /* 0x00000002ff007819 */ /* 0x000fd60000011600 */
[----:B------:R-:W-:Y:S05]  /*0e60*/  @P0 BRA `(.L_x_9) ;  /* 0xfffffff000c80947 */ /* 0x000fea000383ffff */
.L_x_3:
[----:B------:R-:W-:Y:S05]  /*0e70*/  BSYNC.RECONVERGENT B0 ;  /* 0x0000000000007941 */ /* 0x000fea0003800200 */
.L_x_2:
[----:B------:R-:W-:Y:S04]  /*0e80*/  STG.E.64 desc[UR4][R6.64+0x18], RZ ;  /* 0x000018ff06007986 */ /* 0x000fe8000c101b04 */
[----:B------:R-:W-:Y:S04]  /*0e90*/  STG.E desc[UR4][R6.64+0x20], RZ ;  /* 0x000020ff06007986 */ /* 0x000fe8000c101904 */
[----:B------:R-:W-:Y:S01]  /*0ea0*/  STG.E.64 desc[UR4][R6.64+0x28], RZ ;  /* 0x000028ff06007986 */ /* 0x000fe2000c101b04 */
[----:B------:R-:W-:Y:S05]  /*0eb0*/  EXIT ;  /* 0x000000000000794d */ /* 0x000fea0003800000 */
.L_x_10:
        /* <DEDUP_REMOVED lines=12> */
.L_x_13:


//--------------------- .nv.global.init           --------------------------
	.section	.nv.global.init,"aw",@progbits
	.align	4
.nv.global.init:
	.type		mrg32k3aM1SubSeq,@object
	.size		mrg32k3aM1SubSeq,(mrg32k3aM2SubSeq - mrg32k3aM1SubSeq)
mrg32k3aM1SubSeq:
        /*0000*/ 	.byte	0x0b, 0xcc, 0xee, 0x04, 0x73, 0x29, 0x8b, 0x6f, 0xf6, 0x53, 0x03, 0xf6, 0x23, 0xf6, 0xea, 0xda
        /* <DEDUP_REMOVED lines=125> */
	.type		mrg32k3aM2SubSeq,@object
	.size		mrg32k3aM2SubSeq,(mrg32k3aM1 - mrg32k3aM2SubSeq)
mrg32k3aM2SubSeq:
        /* <DEDUP_REMOVED lines=126> */
	.type		mrg32k3aM1,@object
	.size		mrg32k3aM1,(mrg32k3aM1Seq - mrg32k3aM1)
mrg32k3aM1:
        /* <DEDUP_REMOVED lines=144> */
	.type		mrg32k3aM1Seq,@object
	.size		mrg32k3aM1Seq,(mrg32k3aM2 - mrg32k3aM1Seq)
mrg32k3aM1Seq:
        /* <DEDUP_REMOVED lines=144> */
	.type		mrg32k3aM2,@object
	.size		mrg32k3aM2,(mrg32k3aM2Seq - mrg32k3aM2)
mrg32k3aM2:
        /* <DEDUP_REMOVED lines=144> */
	.type		mrg32k3aM2Seq,@object
	.size		mrg32k3aM2Seq,(precalc_xorwow_matrix - mrg32k3aM2Seq)
mrg32k3aM2Seq:
        /* <DEDUP_REMOVED lines=144> */
	.type		precalc_xorwow_matrix,@object
	.size		precalc_xorwow_matrix,(precalc_xorwow_offset_matrix - precalc_xorwow_matrix)
precalc_xorwow_matrix:
        /* <DEDUP_REMOVED lines=6400> */
	.type		precalc_xorwow_offset_matrix,@object
	.size		precalc_xorwow_offset_matrix,(.L_1 - precalc_xorwow_offset_matrix)
precalc_xorwow_offset_matrix:
        /* <DEDUP_REMOVED lines=6400> */
.L_1:


//--------------------- .nv.shared.reserved.0     --------------------------
	.section	.nv.shared.reserved.0,"aw",@nobits
	.weak		__nv_reservedSMEM_offset_0_alias
	.size		__nv_reservedSMEM_offset_0_alias, 0, 64
	.other		__nv_reservedSMEM_offset_0_alias,@"STO_CUDA_RESERVED_SHARED STV_DEFAULT"
__nv_reservedSMEM_offset_0_alias:
	.zero		0
	.zero		64


//--------------------- .nv.constant0._Z7warm_upPfPiPx --------------------------
	.section	.nv.constant0._Z7warm_upPfPiPx,"a",@progbits
	.sectionflags	@""
	.align	4
.nv.constant0._Z7warm_upPfPiPx:
	.zero		920


//--------------------- .nv.constant0._Z10initializePfP17curandStateXORWOW --------------------------
	.section	.nv.constant0._Z10initializePfP17curandStateXORWOW,"a",@progbits
	.sectionflags	@""
	.align	4
.nv.constant0._Z10initializePfP17curandStateXORWOW:
	.zero		912


//--------------------- .nv.constant0._Z9init_randjP17curandStateXORWOW --------------------------
	.section	.nv.constant0._Z9init_randjP17curandStateXORWOW,"a",@progbits
	.sectionflags	@""
	.align	4
.nv.constant0._Z9init_randjP17curandStateXORWOW:
	.zero		912


//--------------------- SYMBOLS --------------------------

	.type		.nv.reservedSmem.offset0,@object
	.size		.nv.reservedSmem.offset0,0x4
